//
// Generated by NVIDIA NVVM Compiler
//
// Compiler Build ID: CL-36424714
// Cuda compilation tools, release 13.0, V13.0.88
// Based on NVVM 20.0.0
//

.version 9.0
.target sm_100
.address_size 64

	// .globl	sum
.extern .shared .align 16 .b8 sharedData[];

.visible .entry sum(
	.param .u64 .ptr .align 1 sum_param_0,
	.param .u64 .ptr .align 1 sum_param_1,
	.param .u32 sum_param_2
)
{
	.reg .pred 	%p<6>;
	.reg .b32 	%r<15>;
	.reg .b32 	%f<6>;
	.reg .b64 	%rd<9>;

	ld.param.u64 	%rd1, [sum_param_0];
	ld.param.u64 	%rd2, [sum_param_1];
	ld.param.u32 	%r8, [sum_param_2];
	mov.u32 	%r1, %tid.x;
	mov.u32 	%r2, %ctaid.x;
	mov.u32 	%r14, %ntid.x;
	mad.lo.s32 	%r4, %r2, %r14, %r1;
	setp.ge.s32 	%p1, %r4, %r8;
	shl.b32 	%r9, %r1, 2;
	mov.u32 	%r10, sharedData;
	add.s32 	%r5, %r10, %r9;
	@%p1 bra 	$L__BB0_2;
	cvta.to.global.u64 	%rd3, %rd1;
	mul.wide.s32 	%rd4, %r4, 4;
	add.s64 	%rd5, %rd3, %rd4;
	ld.global.f32 	%f1, [%rd5];
	st.shared.f32 	[%r5], %f1;
	bra.uni 	$L__BB0_3;
$L__BB0_2:
	mov.b32 	%r11, 0;
	st.shared.u32 	[%r5], %r11;
$L__BB0_3:
	bar.sync 	0;
	setp.lt.u32 	%p2, %r14, 2;
	@%p2 bra 	$L__BB0_7;
$L__BB0_4:
	shr.u32 	%r7, %r14, 1;
	setp.ge.u32 	%p3, %r1, %r7;
	@%p3 bra 	$L__BB0_6;
	shl.b32 	%r12, %r7, 2;
	add.s32 	%r13, %r5, %r12;
	ld.shared.f32 	%f2, [%r13];
	ld.shared.f32 	%f3, [%r5];
	add.f32 	%f4, %f2, %f3;
	st.shared.f32 	[%r5], %f4;
$L__BB0_6:
	bar.sync 	0;
	setp.gt.u32 	%p4, %r14, 3;
	mov.u32 	%r14, %r7;
	@%p4 bra 	$L__BB0_4;
$L__BB0_7:
	setp.ne.s32 	%p5, %r1, 0;
	@%p5 bra 	$L__BB0_9;
	ld.shared.f32 	%f5, [sharedData];
	cvta.to.global.u64 	%rd6, %rd2;
	mul.wide.u32 	%rd7, %r2, 4;
	add.s64 	%rd8, %rd6, %rd7;
	st.global.f32 	[%rd8], %f5;
$L__BB0_9:
	ret;

}


// ===== COMPILED SASS (sm_100) =====

	.target	sm_100

	.elftype	@"ET_EXEC"


//--------------------- .note.nv.tkinfo           --------------------------
	.section	.note.nv.tkinfo,"",@"SHT_NOTE"
	.sectionflags	@"SHF_NOTE_NV_TKINFO"
	.tkinfo
        /*0018*/ 	.word	0x00000002
        /*0030*/ 	.string	""
        /*0030*/ 	.string	"ptxas"
        /*0030*/ 	.string	"Cuda compilation tools, release 13.0, V13.0.88"
        /*0030*/ 	.string	"Build cuda_13.0.r13.0/compiler.36424714_0"
        /*0030*/ 	.string	"-arch sm_100 -m 64 "



//--------------------- .note.nv.cuinfo           --------------------------
	.section	.note.nv.cuinfo,"",@"SHT_NOTE"
	.sectionflags	@"SHF_NOTE_NV_CUINFO"
        /*0018*/ 	.short	0x0002
        /*001a*/ 	.short	0x0064
        /*001c*/ 	.short	0x0082
	.zero		2


//--------------------- .nv.info                  --------------------------
	.section	.nv.info,"",@"SHT_CUDA_INFO"
	.align	4


	//----- nvinfo : EIATTR_REGCOUNT
	.align		4
        /*0000*/ 	.byte	0x04, 0x2f
        /*0002*/ 	.short	(.L_1 - .L_0)
	.align		4
.L_0:
        /*0004*/ 	.word	index@(sum)
        /*0008*/ 	.word	0x0000000a


	//----- nvinfo : EIATTR_FRAME_SIZE
	.align		4
.L_1:
        /*000c*/ 	.byte	0x04, 0x11
        /*000e*/ 	.short	(.L_3 - .L_2)
	.align		4
.L_2:
        /*0010*/ 	.word	index@(sum)
        /*0014*/ 	.word	0x00000000


	//----- nvinfo : EIATTR_MIN_STACK_SIZE
	.align		4
.L_3:
        /*0018*/ 	.byte	0x04, 0x12
        /*001a*/ 	.short	(.L_5 - .L_4)
	.align		4
.L_4:
        /*001c*/ 	.word	index@(sum)
        /*0020*/ 	.word	0x00000000
.L_5:


//--------------------- .nv.compat                --------------------------
	.section	.nv.compat,"",@"SHT_CUDA_COMPAT_INFO"
	.align	4
        /*0000*/ 	.byte	0x02, 0x09, 0x00, 0x00, 0x02, 0x02, 0x01, 0x00, 0x02, 0x05, 0x05, 0x00, 0x03, 0x07, 0x01, 0x01
        /*0010*/ 	.byte	0x02, 0x03, 0x00, 0x00, 0x02, 0x06, 0x01, 0x00, 0x04, 0x0b, 0x08, 0x00, 0x09, 0x00, 0x00, 0x00
        /*0020*/ 	.byte	0x00, 0x00, 0x00, 0x00


//--------------------- .nv.info.sum              --------------------------
	.section	.nv.info.sum,"",@"SHT_CUDA_INFO"
	.sectionflags	@""
	.align	4


	//----- nvinfo : EIATTR_CUDA_API_VERSION
	.align		4
        /*0000*/ 	.byte	0x04, 0x37
        /*0002*/ 	.short	(.L_7 - .L_6)
.L_6:
        /*0004*/ 	.word	0x00000082


	//----- nvinfo : EIATTR_KPARAM_INFO
	.align		4
.L_7:
        /*0008*/ 	.byte	0x04, 0x17
        /*000a*/ 	.short	(.L_9 - .L_8)
.L_8:
        /*000c*/ 	.word	0x00000000
        /*0010*/ 	.short	0x0002
        /*0012*/ 	.short	0x0010
        /*0014*/ 	.byte	0x00, 0xf0, 0x11, 0x00


	//----- nvinfo : EIATTR_KPARAM_INFO
	.align		4
.L_9:
        /*0018*/ 	.byte	0x04, 0x17
        /*001a*/ 	.short	(.L_11 - .L_10)
.L_10:
        /*001c*/ 	.word	0x00000000
        /*0020*/ 	.short	0x0001
        /*0022*/ 	.short	0x0008
        /*0024*/ 	.byte	0x00, 0xf5, 0x21, 0x00


	//----- nvinfo : EIATTR_KPARAM_INFO
	.align		4
.L_11:
        /*0028*/ 	.byte	0x04, 0x17
        /*002a*/ 	.short	(.L_13 - .L_12)
.L_12:
        /*002c*/ 	.word	0x00000000
        /*0030*/ 	.short	0x0000
        /*0032*/ 	.short	0x0000
        /*0034*/ 	.byte	0x00, 0xf5, 0x21, 0x00


	//----- nvinfo : EIATTR_SPARSE_MMA_MASK
	.align		4
.L_13:
        /*0038*/ 	.byte	0x03, 0x50
        /*003a*/ 	.short	0x0000


	//----- nvinfo : EIATTR_MAXREG_COUNT
	.align		4
        /*003c*/ 	.byte	0x03, 0x1b
        /*003e*/ 	.short	0x00ff


	//----- nvinfo : EIATTR_NUM_BARRIERS
	.align		4
        /*0040*/ 	.byte	0x02, 0x4c
        /*0042*/ 	.byte	0x01
	.zero		1


	//----- nvinfo : EIATTR_MERCURY_ISA_VERSION
	.align		4
        /*0044*/ 	.byte	0x03, 0x5f
        /*0046*/ 	.short	0x0101


	//----- nvinfo : EIATTR_VRC_CTA_INIT_COUNT
	.align		4
        /*0048*/ 	.byte	0x02, 0x4a
	.zero		1
	.zero		1


	//----- nvinfo : EIATTR_EXIT_INSTR_OFFSETS
	.align		4
        /*004c*/ 	.byte	0x04, 0x1c
        /*004e*/ 	.short	(.L_15 - .L_14)


	//   ....[0]....
.L_14:
        /*0050*/ 	.word	0x00000210


	//   ....[1]....
        /*0054*/ 	.word	0x00000290


	//----- nvinfo : EIATTR_CBANK_PARAM_SIZE
	.align		4
.L_15:
        /*0058*/ 	.byte	0x03, 0x19
        /*005a*/ 	.short	0x0014


	//----- nvinfo : EIATTR_PARAM_CBANK
	.align		4
        /*005c*/ 	.byte	0x04, 0x0a
        /*005e*/ 	.short	(.L_17 - .L_16)
	.align		4
.L_16:
        /*0060*/ 	.word	index@(.nv.constant0.sum)
        /*0064*/ 	.short	0x0380
        /*0066*/ 	.short	0x0014


	//----- nvinfo : EIATTR_SW_WAR
	.align		4
.L_17:
        /*0068*/ 	.byte	0x04, 0x36
        /*006a*/ 	.short	(.L_19 - .L_18)
.L_18:
        /*006c*/ 	.word	0x00000008
.L_19:


//--------------------- .nv.callgraph             --------------------------
	.section	.nv.callgraph,"",@"SHT_CUDA_CALLGRAPH"
	.align	4
	.sectionentsize	8
	.align		4
        /*0000*/ 	.word	0x00000000
	.align		4
        /*0004*/ 	.word	0xffffffff
	.align		4
        /*0008*/ 	.word	0x00000000
	.align		4
        /*000c*/ 	.word	0xfffffffe
	.align		4
        /*0010*/ 	.word	0x00000000
	.align		4
        /*0014*/ 	.word	0xfffffffd
	.align		4
        /*0018*/ 	.word	0x00000000
	.align		4
        /*001c*/ 	.word	0xfffffffc


//--------------------- .text.sum                 --------------------------
	.section	.text.sum,"ax",@progbits
	.align	128
        .global         sum
        .type           sum,@function
        .size           sum,(.L_x_3 - sum)
        .other          sum,@"STO_CUDA_ENTRY STV_DEFAULT"
sum:
.text.sum:
[----:B------:R-:W-:Y:S01]  /*0000*/  LDC R1, c[0x0][0x37c] ;  /* 0x0000df00ff017b82 */ /* 0x000fe20000000800 */
[----:B------:R-:W0:Y:S01]  /*0010*/  S2R R6, SR_TID.X ;  /* 0x0000000000067919 */ /* 0x000e220000002100 */
[----:B------:R-:W0:Y:S01]  /*0020*/  LDCU UR8, c[0x0][0x360] ;  /* 0x00006c00ff0877ac */ /* 0x000e220008000800 */
[----:B------:R-:W0:Y:S01]  /*0030*/  S2R R7, SR_CTAID.X ;  /* 0x0000000000077919 */ /* 0x000e220000002500 */
[----:B------:R-:W1:Y:S01]  /*0040*/  LDCU UR4, c[0x0][0x390] ;  /* 0x00007200ff0477ac */ /* 0x000e620008000800 */
[----:B------:R-:W2:Y:S01]  /*0050*/  LDCU.64 UR6, c[0x0][0x358] ;  /* 0x00006b00ff0677ac */ /* 0x000ea20008000a00 */
[----:B0-----:R-:W-:-:S05]  /*0060*/  IMAD R5, R7, UR8, R6 ;  /* 0x0000000807057c24 */ /* 0x001fca000f8e0206 */
[----:B-1----:R-:W-:-:S13]  /*0070*/  ISETP.GE.AND P1, PT, R5, UR4, PT ;  /* 0x0000000405007c0c */ /* 0x002fda000bf26270 */
[----:B------:R-:W0:Y:S02]  /*0080*/  @!P1 LDC.64 R2, c[0x0][0x380] ;  /* 0x0000e000ff029b82 */ /* 0x000e240000000a00 */
[----:B0-----:R-:W-:-:S06]  /*0090*/  @!P1 IMAD.WIDE R2, R5, 0x4, R2 ;  /* 0x0000000405029825 */ /* 0x001fcc00078e0202 */
[----:B--2---:R-:W2:Y:S01]  /*00a0*/  @!P1 LDG.E R3, desc[UR6][R2.64] ;  /* 0x0000000602039981 */ /* 0x004ea2000c1e1900 */
[----:B------:R-:W0:Y:S01]  /*00b0*/  S2UR UR5, SR_CgaCtaId ;  /* 0x00000000000579c3 */ /* 0x000e220000008800 */
[----:B------:R-:W-:Y:S01]  /*00c0*/  IMAD.U32 R4, RZ, RZ, UR8 ;  /* 0x00000008ff047e24 */ /* 0x000fe2000f8e00ff */
[----:B------:R-:W-:Y:S01]  /*00d0*/  UMOV UR4, 0x400 ;  /* 0x0000040000047882 */ /* 0x000fe20000000000 */
[----:B------:R-:W-:-:S03]  /*00e0*/  ISETP.NE.AND P0, PT, R6, RZ, PT ;  /* 0x000000ff0600720c */ /* 0x000fc60003f05270 */
[----:B------:R-:W-:Y:S01]  /*00f0*/  ISETP.GE.U32.AND P2, PT, R4, 0x2, PT ;  /* 0x000000020400780c */ /* 0x000fe20003f46070 */
[----:B0-----:R-:W-:-:S06]  /*0100*/  ULEA UR4, UR5, UR4, 0x18 ;  /* 0x0000000405047291 */ /* 0x001fcc000f8ec0ff */
[----:B------:R-:W-:-:S05]  /*0110*/  LEA R0, R6, UR4, 0x2 ;  /* 0x0000000406007c11 */ /* 0x000fca000f8e10ff */
[----:B--2---:R0:W-:Y:S04]  /*0120*/  @!P1 STS [R0], R3 ;  /* 0x0000000300009388 */ /* 0x0041e80000000800 */
[----:B------:R0:W-:Y:S01]  /*0130*/  @P1 STS [R0], RZ ;  /* 0x000000ff00001388 */ /* 0x0001e20000000800 */
[----:B------:R-:W-:Y:S06]  /*0140*/  BAR.SYNC.DEFER_BLOCKING 0x0 ;  /* 0x0000000000007b1d */ /* 0x000fec0000010000 */
[----:B------:R-:W-:Y:S05]  /*0150*/  @!P2 BRA `(.L_x_0) ;  /* 0x00000000002ca947 */ /* 0x000fea0003800000 */
.L_x_1:
[----:B------:R-:W-:-:S04]  /*0160*/  SHF.R.U32.HI R5, RZ, 0x1, R4 ;  /* 0x00000001ff057819 */ /* 0x000fc80000011604 */
[----:B------:R-:W-:-:S13]  /*0170*/  ISETP.GE.U32.AND P1, PT, R6, R5, PT ;  /* 0x000000050600720c */ /* 0x000fda0003f26070 */
[----:B------:R-:W-:Y:S01]  /*0180*/  @!P1 IMAD R2, R5, 0x4, R0 ;  /* 0x0000000405029824 */ /* 0x000fe200078e0200 */
[----:B0-----:R-:W-:Y:S05]  /*0190*/  @!P1 LDS R3, [R0] ;  /* 0x0000000000039984 */ /* 0x001fea0000000800 */
[----:B------:R-:W0:Y:S02]  /*01a0*/  @!P1 LDS R2, [R2] ;  /* 0x0000000002029984 */ /* 0x000e240000000800 */
[----:B0-----:R-:W-:-:S05]  /*01b0*/  @!P1 FADD R3, R2, R3 ;  /* 0x0000000302039221 */ /* 0x001fca0000000000 */
[----:B------:R1:W-:Y:S01]  /*01c0*/  @!P1 STS [R0], R3 ;  /* 0x0000000300009388 */ /* 0x0003e20000000800 */
[----:B------:R-:W-:Y:S01]  /*01d0*/  BAR.SYNC.DEFER_BLOCKING 0x0 ;  /* 0x0000000000007b1d */ /* 0x000fe20000010000 */
[----:B------:R-:W-:Y:S01]  /*01e0*/  ISETP.GT.U32.AND P1, PT, R4, 0x3, PT ;  /* 0x000000030400780c */ /* 0x000fe20003f24070 */
[----:B------:R-:W-:-:S12]  /*01f0*/  IMAD.MOV.U32 R4, RZ, RZ, R5 ;  /* 0x000000ffff047224 */ /* 0x000fd800078e0005 */
[----:B-1----:R-:W-:Y:S05]  /*0200*/  @P1 BRA `(.L_x_1) ;  /* 0xfffffffc00d41947 */ /* 0x002fea000383ffff */
.L_x_0:
[----:B------:R-:W-:Y:S05]  /*0210*/  @P0 EXIT ;  /* 0x000000000000094d */ /* 0x000fea0003800000 */
[----:B------:R-:W1:Y:S01]  /*0220*/  S2UR UR5, SR_CgaCtaId ;  /* 0x00000000000579c3 */ /* 0x000e620000008800 */
[----:B------:R-:W-:-:S07]  /*0230*/  UMOV UR4, 0x400 ;  /* 0x0000040000047882 */ /* 0x000fce0000000000 */
[----:B0-----:R-:W0:Y:S01]  /*0240*/  LDC.64 R2, c[0x0][0x388] ;  /* 0x0000e200ff027b82 */ /* 0x001e220000000a00 */
[----:B-1----:R-:W-:Y:S01]  /*0250*/  ULEA UR4, UR5, UR4, 0x18 ;  /* 0x0000000405047291 */ /* 0x002fe2000f8ec0ff */
[----:B0-----:R-:W-:-:S08]  /*0260*/  IMAD.WIDE.U32 R2, R7, 0x4, R2 ;  /* 0x0000000407027825 */ /* 0x001fd000078e0002 */
[----:B------:R-:W0:Y:S04]  /*0270*/  LDS R5, [UR4] ;  /* 0x00000004ff057984 */ /* 0x000e280008000800 */
[----:B0-----:R-:W-:Y:S01]  /*0280*/  STG.E desc[UR6][R2.64], R5 ;  /* 0x0000000502007986 */ /* 0x001fe2000c101906 */
[----:B------:R-:W-:Y:S05]  /*0290*/  EXIT ;  /* 0x000000000000794d */ /* 0x000fea0003800000 */
.L_x_2:
[----:B------:R-:W-:-:S00]  /*02a0*/  BRA `(.L_x_2) ;  /* 0xfffffffc00fc7947 */ /* 0x000fc0000383ffff */
[----:B------:R-:W-:-:S00]  /*02b0*/  NOP ;  /* 0x0000000000007918 */ /* 0x000fc00000000000 */
        /* <DEDUP_REMOVED lines=12> */
.L_x_3:


//--------------------- .nv.shared.sum            --------------------------
	.section	.nv.shared.sum,"aw",@nobits
	.sectionflags	@""
	.align	16
	.zero		1024


//--------------------- .nv.shared.reserved.0     --------------------------
	.section	.nv.shared.reserved.0,"aw",@nobits
	.weak		__nv_reservedSMEM_offset_0_alias
	.size		__nv_reservedSMEM_offset_0_alias, 0, 64
	.other		__nv_reservedSMEM_offset_0_alias,@"STO_CUDA_RESERVED_SHARED STV_DEFAULT"
__nv_reservedSMEM_offset_0_alias:
	.zero		0
	.zero		64


//--------------------- .nv.constant0.sum         --------------------------
	.section	.nv.constant0.sum,"a",@progbits
	.sectionflags	@""
	.align	4
.nv.constant0.sum:
	.zero		916


//--------------------- SYMBOLS --------------------------

	.type		.nv.reservedSmem.offset0,@object
	.size		.nv.reservedSmem.offset0,0x4
	.type		.nv.reservedSmem.cap,@object
	.size		.nv.reservedSmem.cap,0x4
